	.headerflags	@"EF_CUDA_TEXMODE_UNIFIED EF_CUDA_64BIT_ADDRESS EF_CUDA_ACCELERATORS EF_CUDA_SM90 EF_CUDA_VIRTUAL_SM(EF_CUDA_SM90)"
	.elftype	@"ET_EXEC"


//--------------------- .nv.info                  --------------------------
	.section	.nv.info,"",@"SHT_CUDA_INFO"
	.align	4


	//----- nvinfo : EIATTR_REGCOUNT
	.align		4
        /*0000*/ 	.byte	0x04, 0x2f
        /*0002*/ 	.short	(.L_1 - .L_0)
	.align		4
.L_0:
        /*0004*/ 	.word	index@(triton_poi_fused__unsafe_index_leaky_relu_2)
        /*0008*/ 	.word	0x00000012


	//----- nvinfo : EIATTR_MIN_STACK_SIZE
	.align		4
.L_1:
        /*000c*/ 	.byte	0x04, 0x12
        /*000e*/ 	.short	(.L_3 - .L_2)
	.align		4
.L_2:
        /*0010*/ 	.word	index@(triton_poi_fused__unsafe_index_leaky_relu_2)
        /*0014*/ 	.word	0x00000000


	//----- nvinfo : EIATTR_FRAME_SIZE
	.align		4
.L_3:
        /*0018*/ 	.byte	0x04, 0x11
        /*001a*/ 	.short	(.L_5 - .L_4)
	.align		4
.L_4:
        /*001c*/ 	.word	index@(triton_poi_fused__unsafe_index_leaky_relu_2)
        /*0020*/ 	.word	0x00000000


	//----- nvinfo : EIATTR_MIN_STACK_SIZE
	.align		4
.L_5:
        /*0024*/ 	.byte	0x04, 0x12
        /*0026*/ 	.short	(.L_7 - .L_6)
	.align		4
.L_6:
        /*0028*/ 	.word	index@(triton_poi_fused__unsafe_index_leaky_relu_2)
        /*002c*/ 	.word	0x00000000
.L_7:


//--------------------- .nv.info.triton_poi_fused__unsafe_index_leaky_relu_2 --------------------------
	.section	.nv.info.triton_poi_fused__unsafe_index_leaky_relu_2,"",@"SHT_CUDA_INFO"
	.sectionflags	@""
	.align	4


	//----- nvinfo : EIATTR_CUDA_API_VERSION
	.align		4
        /*0000*/ 	.byte	0x04, 0x37
        /*0002*/ 	.short	(.L_9 - .L_8)
.L_8:
        /*0004*/ 	.word	0x0000007c


	//----- nvinfo : EIATTR_KPARAM_INFO
	.align		4
.L_9:
        /*0008*/ 	.byte	0x04, 0x17
        /*000a*/ 	.short	(.L_11 - .L_10)
.L_10:
        /*000c*/ 	.word	0x00000000
        /*0010*/ 	.short	0x0003
        /*0012*/ 	.short	0x0018
        /*0014*/ 	.byte	0x00, 0xf0, 0x11, 0x00


	//----- nvinfo : EIATTR_KPARAM_INFO
	.align		4
.L_11:
        /*0018*/ 	.byte	0x04, 0x17
        /*001a*/ 	.short	(.L_13 - .L_12)
.L_12:
        /*001c*/ 	.word	0x00000000
        /*0020*/ 	.short	0x0002
        /*0022*/ 	.short	0x0010
        /*0024*/ 	.byte	0x00, 0xf4, 0x21, 0x00


	//----- nvinfo : EIATTR_KPARAM_INFO
	.align		4
.L_13:
        /*0028*/ 	.byte	0x04, 0x17
        /*002a*/ 	.short	(.L_15 - .L_14)
.L_14:
        /*002c*/ 	.word	0x00000000
        /*0030*/ 	.short	0x0001
        /*0032*/ 	.short	0x0008
        /*0034*/ 	.byte	0x00, 0xf4, 0x21, 0x00


	//----- nvinfo : EIATTR_KPARAM_INFO
	.align		4
.L_15:
        /*0038*/ 	.byte	0x04, 0x17
        /*003a*/ 	.short	(.L_17 - .L_16)
.L_16:
        /*003c*/ 	.word	0x00000000
        /*0040*/ 	.short	0x0000
        /*0042*/ 	.short	0x0000
        /*0044*/ 	.byte	0x00, 0xf4, 0x21, 0x00


	//----- nvinfo : EIATTR_SPARSE_MMA_MASK
	.align		4
.L_17:
        /*0048*/ 	.byte	0x03, 0x50
        /*004a*/ 	.short	0x0000


	//----- nvinfo : EIATTR_MAXREG_COUNT
	.align		4
        /*004c*/ 	.byte	0x03, 0x1b
        /*004e*/ 	.short	0x00ff


	//----- nvinfo : EIATTR_EXIT_INSTR_OFFSETS
	.align		4
        /*0050*/ 	.byte	0x04, 0x1c
        /*0052*/ 	.short	(.L_19 - .L_18)


	//   ....[0]....
.L_18:
        /*0054*/ 	.word	0x000003b0


	//   ....[1]....
        /*0058*/ 	.word	0x000003d0


	//----- nvinfo : EIATTR_REQNTID
	.align		4
.L_19:
        /*005c*/ 	.byte	0x04, 0x10
        /*005e*/ 	.short	(.L_21 - .L_20)
.L_20:
        /*0060*/ 	.word	0x00000080
        /*0064*/ 	.word	0x00000001
        /*0068*/ 	.word	0x00000001


	//----- nvinfo : EIATTR_CBANK_PARAM_SIZE
	.align		4
.L_21:
        /*006c*/ 	.byte	0x03, 0x19
        /*006e*/ 	.short	0x001c


	//----- nvinfo : EIATTR_PARAM_CBANK
	.align		4
        /*0070*/ 	.byte	0x04, 0x0a
        /*0072*/ 	.short	(.L_23 - .L_22)
	.align		4
.L_22:
        /*0074*/ 	.word	index@(.nv.constant0.triton_poi_fused__unsafe_index_leaky_relu_2)
        /*0078*/ 	.short	0x0210
        /*007a*/ 	.short	0x001c


	//----- nvinfo : EIATTR_SW_WAR
	.align		4
.L_23:
        /*007c*/ 	.byte	0x04, 0x36
        /*007e*/ 	.short	(.L_25 - .L_24)
.L_24:
        /*0080*/ 	.word	0x00000008
.L_25:


//--------------------- .nv.callgraph             --------------------------
	.section	.nv.callgraph,"",@"SHT_CUDA_CALLGRAPH"
	.align	4
	.sectionentsize	8
	.align		4
        /*0000*/ 	.word	0x00000000
	.align		4
        /*0004*/ 	.word	0xffffffff
	.align		4
        /*0008*/ 	.word	0x00000000
	.align		4
        /*000c*/ 	.word	0xfffffffe
	.align		4
        /*0010*/ 	.word	0x00000000
	.align		4
        /*0014*/ 	.word	0xfffffffd
	.align		4
        /*0018*/ 	.word	0x00000000
	.align		4
        /*001c*/ 	.word	0xfffffffc


//--------------------- .text.triton_poi_fused__unsafe_index_leaky_relu_2 --------------------------
	.section	.text.triton_poi_fused__unsafe_index_leaky_relu_2,"ax",@progbits
	.align	128
        .global         triton_poi_fused__unsafe_index_leaky_relu_2
        .type           triton_poi_fused__unsafe_index_leaky_relu_2,@function
        .size           triton_poi_fused__unsafe_index_leaky_relu_2,(.L_x_1 - triton_poi_fused__unsafe_index_leaky_relu_2)
        .other          triton_poi_fused__unsafe_index_leaky_relu_2,@"STO_CUDA_ENTRY STV_DEFAULT"
triton_poi_fused__unsafe_index_leaky_relu_2:
.text.triton_poi_fused__unsafe_index_leaky_relu_2:
[----:B------:R-:W0:Y:S02]  /*0000*/  LDC R1, c[0x0][0x28] ;  /* 0x00000a00ff017b82 */ /* 0x000e240000000800 */
[----:B------:R-:W1:Y:S01]  /*0010*/  S2R R0, SR_TID.X ;  /* 0x0000000000007919 */ /* 0x000e620000002100 */
[----:B------:R-:W2:Y:S01]  /*0020*/  LDC.64 R10, c[0x0][0x210] ;  /* 0x00008400ff0a7b82 */ /* 0x000ea20000000a00 */
[----:B------:R-:W-:Y:S01]  /*0030*/  ULDC.64 UR4, c[0x0][0x208] ;  /* 0x0000820000047ab9 */ /* 0x000fe20000000a00 */
[----:B------:R-:W-:Y:S01]  /*0040*/  ULDC.64 UR6, c[0x0][0x218] ;  /* 0x0000860000067ab9 */ /* 0x000fe20000000a00 */
[----:B------:R-:W3:Y:S01]  /*0050*/  S2R R13, SR_CTAID.X ;  /* 0x00000000000d7919 */ /* 0x000ee20000002500 */
[----:B-1----:R-:W-:-:S05]  /*0060*/  IMAD.SHL.U32 R0, R0, 0x2, RZ ;  /* 0x0000000200007824 */ /* 0x002fca00078e00ff */
[----:B------:R-:W-:-:S05]  /*0070*/  LOP3.LUT R0, R0, 0xfe, RZ, 0xc0, !PT ;  /* 0x000000fe00007812 */ /* 0x000fca00078ec0ff */
[----:B---3--:R-:W-:-:S05]  /*0080*/  IMAD R0, R13, 0x100, R0 ;  /* 0x000001000d007824 */ /* 0x008fca00078e0200 */
[----:B------:R-:W-:Y:S02]  /*0090*/  SHF.R.S32.HI R3, RZ, 0x1f, R0 ;  /* 0x0000001fff037819 */ /* 0x000fe40000011400 */
[----:B------:R-:W-:Y:S02]  /*00a0*/  ISETP.GE.AND P0, PT, R0, 0x400, PT ;  /* 0x000004000000780c */ /* 0x000fe40003f06270 */
[----:B------:R-:W-:-:S04]  /*00b0*/  LEA.HI R4, R3, R0, RZ, 0x3 ;  /* 0x0000000003047211 */ /* 0x000fc800078f18ff */
[----:B------:R-:W-:Y:S02]  /*00c0*/  SHF.R.S32.HI R2, RZ, 0x3, R4 ;  /* 0x00000003ff027819 */ /* 0x000fe40000011404 */
[----:B------:R-:W-:Y:S02]  /*00d0*/  LOP3.LUT R5, R4, 0xfffffff8, RZ, 0xc0, !PT ;  /* 0xfffffff804057812 */ /* 0x000fe400078ec0ff */
[----:B------:R-:W-:-:S03]  /*00e0*/  LEA.HI R3, R2, R2, RZ, 0x3 ;  /* 0x0000000202037211 */ /* 0x000fc600078f18ff */
[----:B------:R-:W-:Y:S01]  /*00f0*/  IMAD.IADD R7, R0, 0x1, -R5 ;  /* 0x0000000100077824 */ /* 0x000fe200078e0a05 */
[----:B------:R-:W-:-:S05]  /*0100*/  LOP3.LUT R3, R3, 0xfffffff8, RZ, 0xc0, !PT ;  /* 0xfffffff803037812 */ /* 0x000fca00078ec0ff */
[----:B------:R-:W-:Y:S01]  /*0110*/  IMAD.IADD R9, R2, 0x1, -R3 ;  /* 0x0000000102097824 */ /* 0x000fe200078e0a03 */
[----:B------:R-:W-:-:S03]  /*0120*/  CS2R R2, SRZ ;  /* 0x0000000000027805 */ /* 0x000fc6000001ff00 */
[----:B--2---:R-:W-:Y:S01]  /*0130*/  IMAD.WIDE R8, R9, 0x8, R10 ;  /* 0x0000000809087825 */ /* 0x004fe200078e020a */
[----:B------:R-:W-:-:S04]  /*0140*/  CS2R R4, SRZ ;  /* 0x0000000000047805 */ /* 0x000fc8000001ff00 */
[----:B------:R-:W2:Y:S01]  /*0150*/  @!P0 LDG.E.EL.64 R2, desc[UR4][R8.64] ;  /* 0x0000000408028981 */ /* 0x000ea2000c2e1b00 */
[----:B------:R-:W-:Y:S01]  /*0160*/  IMAD.WIDE R10, R7, 0x8, R10 ;  /* 0x00000008070a7825 */ /* 0x000fe200078e020a */
[----:B------:R-:W-:-:S06]  /*0170*/  CS2R R6, SRZ ;  /* 0x0000000000067805 */ /* 0x000fcc000001ff00 */
[----:B------:R-:W3:Y:S01]  /*0180*/  @!P0 LDG.E.EL.128 R4, desc[UR4][R10.64] ;  /* 0x000000040a048981 */ /* 0x000ee2000c2e1d00 */
[----:B------:R-:W-:Y:S02]  /*0190*/  SHF.R.S32.HI R14, RZ, 0x17, R13 ;  /* 0x00000017ff0e7819 */ /* 0x000fe4000001140d */
[----:B--2---:R-:W-:-:S04]  /*01a0*/  SHF.R.U32.HI R15, RZ, 0x1d, R3 ;  /* 0x0000001dff0f7819 */ /* 0x004fc80000011603 */
[----:B------:R-:W-:-:S04]  /*01b0*/  LOP3.LUT R15, R15, 0x4, RZ, 0xc0, !PT ;  /* 0x000000040f0f7812 */ /* 0x000fc800078ec0ff */
[----:B------:R-:W-:Y:S02]  /*01c0*/  IADD3 R12, P1, R2, R15, RZ ;  /* 0x0000000f020c7210 */ /* 0x000fe40007f3e0ff */
[C---:B---3--:R-:W-:Y:S02]  /*01d0*/  LEA R2, P2, R4.reuse, UR6, 0x2 ;  /* 0x0000000604027c11 */ /* 0x048fe4000f8410ff */
[----:B------:R-:W-:Y:S01]  /*01e0*/  SHF.R.U32.HI R9, RZ, 0x1b, R5 ;  /* 0x0000001bff097819 */ /* 0x000fe20000011605 */
[----:B------:R-:W-:Y:S01]  /*01f0*/  IMAD.X R15, RZ, RZ, R3, P1 ;  /* 0x000000ffff0f7224 */ /* 0x000fe200008e0603 */
[----:B------:R-:W-:Y:S01]  /*0200*/  LEA.HI.X R13, R4, UR7, R5, 0x2, P2 ;  /* 0x00000007040d7c11 */ /* 0x000fe200090f1405 */
[----:B------:R-:W-:Y:S01]  /*0210*/  IMAD.SHL.U32 R8, R12, 0x10, RZ ;  /* 0x000000100c087824 */ /* 0x000fe200078e00ff */
[----:B------:R-:W-:Y:S02]  /*0220*/  SGXT R3, R14, 0x1 ;  /* 0x000000010e03781a */ /* 0x000fe40000000200 */
[----:B------:R-:W-:-:S02]  /*0230*/  SHF.R.U32.HI R4, RZ, 0x1b, R7 ;  /* 0x0000001bff047819 */ /* 0x000fc40000011607 */
[----:B------:R-:W-:Y:S02]  /*0240*/  LEA R5, P1, R6, UR6, 0x2 ;  /* 0x0000000606057c11 */ /* 0x000fe4000f8210ff */
[----:B------:R-:W-:Y:S02]  /*0250*/  LOP3.LUT R9, R9, 0x10, RZ, 0xc0, !PT ;  /* 0x0000001009097812 */ /* 0x000fe400078ec0ff */
[----:B------:R-:W-:Y:S02]  /*0260*/  LOP3.LUT R4, R4, 0x10, RZ, 0xc0, !PT ;  /* 0x0000001004047812 */ /* 0x000fe400078ec0ff */
[----:B------:R-:W-:Y:S02]  /*0270*/  LEA.HI R3, R3, R0, RZ, 0x6 ;  /* 0x0000000003037211 */ /* 0x000fe400078f30ff */
[----:B------:R-:W-:Y:S02]  /*0280*/  LEA.HI.X R7, R6, UR7, R7, 0x2, P1 ;  /* 0x0000000706077c11 */ /* 0x000fe400088f1407 */
[----:B------:R-:W-:-:S02]  /*0290*/  SHF.L.U64.HI R10, R12, 0x4, R15 ;  /* 0x000000040c0a7819 */ /* 0x000fc4000001020f */
[C---:B------:R-:W-:Y:S02]  /*02a0*/  IADD3 R2, P1, P2, R8.reuse, R2, R9 ;  /* 0x0000000208027210 */ /* 0x040fe40007a3e009 */
[----:B------:R-:W-:Y:S02]  /*02b0*/  IADD3 R4, P3, P4, R8, R5, R4 ;  /* 0x0000000508047210 */ /* 0x000fe40007c7e004 */
[----:B------:R-:W-:Y:S02]  /*02c0*/  SHF.R.S32.HI R6, RZ, 0x6, R3 ;  /* 0x00000006ff067819 */ /* 0x000fe40000011403 */
[C---:B------:R-:W-:Y:S02]  /*02d0*/  IADD3.X R3, R10.reuse, R13, RZ, P1, P2 ;  /* 0x0000000d0a037210 */ /* 0x040fe40000fe44ff */
[----:B------:R-:W-:Y:S01]  /*02e0*/  IADD3.X R5, R10, R7, RZ, P3, P4 ;  /* 0x000000070a057210 */ /* 0x000fe20001fe84ff */
[----:B------:R-:W-:-:S04]  /*02f0*/  IMAD.SHL.U32 R9, R6, 0x10, RZ ;  /* 0x0000001006097824 */ /* 0x000fc800078e00ff */
[C---:B------:R-:W-:Y:S02]  /*0300*/  IMAD.WIDE R6, R9.reuse, 0x4, R2 ;  /* 0x0000000409067825 */ /* 0x040fe400078e0202 */
[----:B------:R-:W1:Y:S02]  /*0310*/  LDC.64 R2, c[0x0][0x220] ;  /* 0x00008800ff027b82 */ /* 0x000e640000000a00 */
[----:B------:R-:W-:Y:S01]  /*0320*/  IMAD.WIDE R4, R9, 0x4, R4 ;  /* 0x0000000409047825 */ /* 0x000fe200078e0204 */
[----:B------:R-:W-:-:S06]  /*0330*/  CS2R R8, SRZ ;  /* 0x0000000000087805 */ /* 0x000fcc000001ff00 */
[----:B------:R-:W2:Y:S04]  /*0340*/  @!P0 LDG.E.EL R8, desc[UR4][R6.64] ;  /* 0x0000000406088981 */ /* 0x000ea8000c2e1900 */
[----:B------:R-:W3:Y:S01]  /*0350*/  @!P0 LDG.E.EL R9, desc[UR4][R4.64] ;  /* 0x0000000404098981 */ /* 0x000ee2000c2e1900 */
[----:B-1----:R-:W-:Y:S01]  /*0360*/  IMAD.WIDE R2, R0, 0x4, R2 ;  /* 0x0000000400027825 */ /* 0x002fe200078e0202 */
[----:B--2---:R-:W-:Y:S02]  /*0370*/  FSETP.GT.AND P1, PT, R8, RZ, PT ;  /* 0x000000ff0800720b */ /* 0x004fe40003f24000 */
[----:B---3--:R-:W-:-:S11]  /*0380*/  FSETP.GT.AND P2, PT, R9, RZ, PT ;  /* 0x000000ff0900720b */ /* 0x008fd60003f44000 */
[----:B------:R-:W-:Y:S02]  /*0390*/  @!P1 FMUL R8, R8, 0.0099999997764825820923 ;  /* 0x3c23d70a08089820 */ /* 0x000fe40000400000 */
[----:B------:R-:W-:Y:S01]  /*03a0*/  @!P2 FMUL R9, R9, 0.0099999997764825820923 ;  /* 0x3c23d70a0909a820 */ /* 0x000fe20000400000 */
[----:B------:R-:W-:Y:S06]  /*03b0*/  @P0 EXIT ;  /* 0x000000000000094d */ /* 0x000fec0003800000 */
[----:B------:R-:W-:Y:S01]  /*03c0*/  STG.E.64 desc[UR4][R2.64], R8 ;  /* 0x0000000802007986 */ /* 0x000fe2000c101b04 */
[----:B------:R-:W-:Y:S05]  /*03d0*/  EXIT ;  /* 0x000000000000794d */ /* 0x000fea0003800000 */
.L_x_0:
[----:B------:R-:W-:-:S00]  /*03e0*/  BRA `(.L_x_0) ;  /* 0xfffffffc00fc7947 */ /* 0x000fc0000383ffff */
[----:B------:R-:W-:-:S00]  /*03f0*/  NOP ;  /* 0x0000000000007918 */ /* 0x000fc00000000000 */
        /* <DEDUP_REMOVED lines=8> */
.L_x_1:


//--------------------- .nv.constant0.triton_poi_fused__unsafe_index_leaky_relu_2 --------------------------
	.section	.nv.constant0.triton_poi_fused__unsafe_index_leaky_relu_2,"a",@progbits
	.sectionflags	@""
	.align	4
.nv.constant0.triton_poi_fused__unsafe_index_leaky_relu_2:
	.zero		556
